	.headerflags	@"EF_CUDA_TEXMODE_UNIFIED EF_CUDA_64BIT_ADDRESS EF_CUDA_ACCELERATORS EF_CUDA_SM90 EF_CUDA_VIRTUAL_SM(EF_CUDA_SM90)"
	.elftype	@"ET_EXEC"


//--------------------- .nv.info                  --------------------------
	.section	.nv.info,"",@"SHT_CUDA_INFO"
	.align	4


	//----- nvinfo : EIATTR_REGCOUNT
	.align		4
        /*0000*/ 	.byte	0x04, 0x2f
        /*0002*/ 	.short	(.L_3 - .L_2)
	.align		4
.L_2:
        /*0004*/ 	.word	index@(triton_poi_fused__native_batch_norm_legit_no_training_relu_26)
        /*0008*/ 	.word	0x00000028


	//----- nvinfo : EIATTR_MIN_STACK_SIZE
	.align		4
.L_3:
        /*000c*/ 	.byte	0x04, 0x12
        /*000e*/ 	.short	(.L_5 - .L_4)
	.align		4
.L_4:
        /*0010*/ 	.word	index@(triton_poi_fused__native_batch_norm_legit_no_training_relu_26)
        /*0014*/ 	.word	0x00000000


	//----- nvinfo : EIATTR_FRAME_SIZE
	.align		4
.L_5:
        /*0018*/ 	.byte	0x04, 0x11
        /*001a*/ 	.short	(.L_7 - .L_6)
	.align		4
.L_6:
        /*001c*/ 	.word	index@(triton_poi_fused__native_batch_norm_legit_no_training_relu_26)
        /*0020*/ 	.word	0x00000000


	//----- nvinfo : EIATTR_MIN_STACK_SIZE
	.align		4
.L_7:
        /*0024*/ 	.byte	0x04, 0x12
        /*0026*/ 	.short	(.L_9 - .L_8)
	.align		4
.L_8:
        /*0028*/ 	.word	index@(triton_poi_fused__native_batch_norm_legit_no_training_relu_26)
        /*002c*/ 	.word	0x00000000
.L_9:


//--------------------- .nv.info.triton_poi_fused__native_batch_norm_legit_no_training_relu_26 --------------------------
	.section	.nv.info.triton_poi_fused__native_batch_norm_legit_no_training_relu_26,"",@"SHT_CUDA_INFO"
	.sectionflags	@""
	.align	4


	//----- nvinfo : EIATTR_CUDA_API_VERSION
	.align		4
        /*0000*/ 	.byte	0x04, 0x37
        /*0002*/ 	.short	(.L_11 - .L_10)
.L_10:
        /*0004*/ 	.word	0x0000007c


	//----- nvinfo : EIATTR_KPARAM_INFO
	.align		4
.L_11:
        /*0008*/ 	.byte	0x04, 0x17
        /*000a*/ 	.short	(.L_13 - .L_12)
.L_12:
        /*000c*/ 	.word	0x00000000
        /*0010*/ 	.short	0x0007
        /*0012*/ 	.short	0x0034
        /*0014*/ 	.byte	0x00, 0xf0, 0x11, 0x00


	//----- nvinfo : EIATTR_KPARAM_INFO
	.align		4
.L_13:
        /*0018*/ 	.byte	0x04, 0x17
        /*001a*/ 	.short	(.L_15 - .L_14)
.L_14:
        /*001c*/ 	.word	0x00000000
        /*0020*/ 	.short	0x0006
        /*0022*/ 	.short	0x0030
        /*0024*/ 	.byte	0x00, 0xf0, 0x11, 0x00


	//----- nvinfo : EIATTR_KPARAM_INFO
	.align		4
.L_15:
        /*0028*/ 	.byte	0x04, 0x17
        /*002a*/ 	.short	(.L_17 - .L_16)
.L_16:
        /*002c*/ 	.word	0x00000000
        /*0030*/ 	.short	0x0005
        /*0032*/ 	.short	0x0028
        /*0034*/ 	.byte	0x00, 0xf4, 0x21, 0x00


	//----- nvinfo : EIATTR_KPARAM_INFO
	.align		4
.L_17:
        /*0038*/ 	.byte	0x04, 0x17
        /*003a*/ 	.short	(.L_19 - .L_18)
.L_18:
        /*003c*/ 	.word	0x00000000
        /*0040*/ 	.short	0x0004
        /*0042*/ 	.short	0x0020
        /*0044*/ 	.byte	0x00, 0xf4, 0x21, 0x00


	//----- nvinfo : EIATTR_KPARAM_INFO
	.align		4
.L_19:
        /*0048*/ 	.byte	0x04, 0x17
        /*004a*/ 	.short	(.L_21 - .L_20)
.L_20:
        /*004c*/ 	.word	0x00000000
        /*0050*/ 	.short	0x0003
        /*0052*/ 	.short	0x0018
        /*0054*/ 	.byte	0x00, 0xf4, 0x21, 0x00


	//----- nvinfo : EIATTR_KPARAM_INFO
	.align		4
.L_21:
        /*0058*/ 	.byte	0x04, 0x17
        /*005a*/ 	.short	(.L_23 - .L_22)
.L_22:
        /*005c*/ 	.word	0x00000000
        /*0060*/ 	.short	0x0002
        /*0062*/ 	.short	0x0010
        /*0064*/ 	.byte	0x00, 0xf4, 0x21, 0x00


	//----- nvinfo : EIATTR_KPARAM_INFO
	.align		4
.L_23:
        /*0068*/ 	.byte	0x04, 0x17
        /*006a*/ 	.short	(.L_25 - .L_24)
.L_24:
        /*006c*/ 	.word	0x00000000
        /*0070*/ 	.short	0x0001
        /*0072*/ 	.short	0x0008
        /*0074*/ 	.byte	0x00, 0xf4, 0x21, 0x00


	//----- nvinfo : EIATTR_KPARAM_INFO
	.align		4
.L_25:
        /*0078*/ 	.byte	0x04, 0x17
        /*007a*/ 	.short	(.L_27 - .L_26)
.L_26:
        /*007c*/ 	.word	0x00000000
        /*0080*/ 	.short	0x0000
        /*0082*/ 	.short	0x0000
        /*0084*/ 	.byte	0x00, 0xf4, 0x21, 0x00


	//----- nvinfo : EIATTR_SPARSE_MMA_MASK
	.align		4
.L_27:
        /*0088*/ 	.byte	0x03, 0x50
        /*008a*/ 	.short	0x0000


	//----- nvinfo : EIATTR_MAXREG_COUNT
	.align		4
        /*008c*/ 	.byte	0x03, 0x1b
        /*008e*/ 	.short	0x00ff


	//----- nvinfo : EIATTR_EXIT_INSTR_OFFSETS
	.align		4
        /*0090*/ 	.byte	0x04, 0x1c
        /*0092*/ 	.short	(.L_29 - .L_28)


	//   ....[0]....
.L_28:
        /*0094*/ 	.word	0x00001ca0


	//   ....[1]....
        /*0098*/ 	.word	0x00001d40


	//----- nvinfo : EIATTR_REQNTID
	.align		4
.L_29:
        /*009c*/ 	.byte	0x04, 0x10
        /*009e*/ 	.short	(.L_31 - .L_30)
.L_30:
        /*00a0*/ 	.word	0x00000100
        /*00a4*/ 	.word	0x00000001
        /*00a8*/ 	.word	0x00000001


	//----- nvinfo : EIATTR_CBANK_PARAM_SIZE
	.align		4
.L_31:
        /*00ac*/ 	.byte	0x03, 0x19
        /*00ae*/ 	.short	0x0038


	//----- nvinfo : EIATTR_PARAM_CBANK
	.align		4
        /*00b0*/ 	.byte	0x04, 0x0a
        /*00b2*/ 	.short	(.L_33 - .L_32)
	.align		4
.L_32:
        /*00b4*/ 	.word	index@(.nv.constant0.triton_poi_fused__native_batch_norm_legit_no_training_relu_26)
        /*00b8*/ 	.short	0x0210
        /*00ba*/ 	.short	0x0038


	//----- nvinfo : EIATTR_SW_WAR
	.align		4
.L_33:
        /*00bc*/ 	.byte	0x04, 0x36
        /*00be*/ 	.short	(.L_35 - .L_34)
.L_34:
        /*00c0*/ 	.word	0x00000008
.L_35:


//--------------------- .nv.callgraph             --------------------------
	.section	.nv.callgraph,"",@"SHT_CUDA_CALLGRAPH"
	.align	4
	.sectionentsize	8
	.align		4
        /*0000*/ 	.word	0x00000000
	.align		4
        /*0004*/ 	.word	0xffffffff
	.align		4
        /*0008*/ 	.word	0x00000000
	.align		4
        /*000c*/ 	.word	0xfffffffe
	.align		4
        /*0010*/ 	.word	0x00000000
	.align		4
        /*0014*/ 	.word	0xfffffffd
	.align		4
        /*0018*/ 	.word	0x00000000
	.align		4
        /*001c*/ 	.word	0xfffffffc


//--------------------- .nv.constant4             --------------------------
	.section	.nv.constant4,"a",@progbits
	.align	8
	.align		8
.nv.constant4:
        /*0000*/ 	.dword	_$_str
	.align		8
        /*0008*/ 	.dword	_$_str_$_2


//--------------------- .text.triton_poi_fused__native_batch_norm_legit_no_training_relu_26 --------------------------
	.section	.text.triton_poi_fused__native_batch_norm_legit_no_training_relu_26,"ax",@progbits
	.sectionflags	@"SHF_BARRIERS=1"
	.align	128
        .global         triton_poi_fused__native_batch_norm_legit_no_training_relu_26
        .type           triton_poi_fused__native_batch_norm_legit_no_training_relu_26,@function
        .size           triton_poi_fused__native_batch_norm_legit_no_training_relu_26,(.L_x_1 - triton_poi_fused__native_batch_norm_legit_no_training_relu_26)
        .other          triton_poi_fused__native_batch_norm_legit_no_training_relu_26,@"STO_CUDA_ENTRY STV_DEFAULT"
triton_poi_fused__native_batch_norm_legit_no_training_relu_26:
.text.triton_poi_fused__native_batch_norm_legit_no_training_relu_26:
[----:B------:R-:W0:Y:S01]  /*0000*/  LDC R1, c[0x0][0x28] ;  /* 0x00000a00ff017b82 */ /* 0x000e220000000800 */
[----:B------:R-:W1:Y:S01]  /*0010*/  S2R R21, SR_TID.X ;  /* 0x0000000000157919 */ /* 0x000e620000002100 */
[----:B------:R-:W-:Y:S02]  /*0020*/  CS2R R8, SRZ ;  /* 0x0000000000087805 */ /* 0x000fe4000001ff00 */
[----:B------:R-:W-:Y:S01]  /*0030*/  CS2R R10, SRZ ;  /* 0x00000000000a7805 */ /* 0x000fe2000001ff00 */
[----:B------:R-:W-:Y:S01]  /*0040*/  ULDC.64 UR6, c[0x0][0x208] ;  /* 0x0000820000067ab9 */ /* 0x000fe20000000a00 */
[----:B------:R-:W2:Y:S01]  /*0050*/  S2R R24, SR_CTAID.Y ;  /* 0x0000000000187919 */ /* 0x000ea20000002600 */
[----:B------:R-:W-:Y:S02]  /*0060*/  CS2R R12, SRZ ;  /* 0x00000000000c7805 */ /* 0x000fe4000001ff00 */
[----:B------:R-:W-:Y:S01]  /*0070*/  CS2R R14, SRZ ;  /* 0x00000000000e7805 */ /* 0x000fe2000001ff00 */
[----:B------:R-:W3:Y:S01]  /*0080*/  S2R R22, SR_CTAID.X ;  /* 0x0000000000167919 */ /* 0x000ee20000002500 */
[----:B-1----:R-:W-:Y:S01]  /*0090*/  IMAD.SHL.U32 R0, R21, 0x4, RZ ;  /* 0x0000000415007824 */ /* 0x002fe200078e00ff */
[----:B------:R-:W-:-:S04]  /*00a0*/  SHF.R.U32.HI R5, RZ, 0x6, R21 ;  /* 0x00000006ff057819 */ /* 0x000fc80000011615 */
[----:B------:R-:W-:Y:S02]  /*00b0*/  LOP3.LUT R3, R0, 0xfc, RZ, 0xc0, !PT ;  /* 0x000000fc00037812 */ /* 0x000fe400078ec0ff */
[----:B------:R-:W-:Y:S01]  /*00c0*/  SGXT.U32 R5, R5, 0x2 ;  /* 0x000000020505781a */ /* 0x000fe20000000000 */
[----:B---3--:R-:W-:Y:S01]  /*00d0*/  IMAD.SHL.U32 R22, R22, 0x10, RZ ;  /* 0x0000001016167824 */ /* 0x008fe200078e00ff */
[----:B--2---:R-:W-:Y:S02]  /*00e0*/  PRMT R0, R3, 0x6540, R24 ;  /* 0x0000654003007816 */ /* 0x004fe40000000018 */
[----:B------:R-:W1:Y:S02]  /*00f0*/  LDC.64 R2, c[0x0][0x210] ;  /* 0x00008400ff027b82 */ /* 0x000e640000000a00 */
[C---:B------:R-:W-:Y:S01]  /*0100*/  ISETP.GE.AND P0, PT, R0.reuse, 0x600, PT ;  /* 0x000006000000780c */ /* 0x040fe20003f06270 */
[----:B------:R-:W-:Y:S01]  /*0110*/  IMAD.HI R4, R0, 0x2aaaaaab, RZ ;  /* 0x2aaaaaab00047827 */ /* 0x000fe200078e02ff */
[----:B------:R-:W-:-:S04]  /*0120*/  LOP3.LUT R19, R22, R5, RZ, 0xfc, !PT ;  /* 0x0000000516137212 */ /* 0x000fc800078efcff */
[----:B------:R-:W-:Y:S02]  /*0130*/  SHF.R.U32.HI R7, RZ, 0x1f, R4 ;  /* 0x0000001fff077819 */ /* 0x000fe40000011604 */
[C---:B------:R-:W-:Y:S02]  /*0140*/  ISETP.LT.AND P1, PT, R19.reuse, 0x121, !P0 ;  /* 0x000001211300780c */ /* 0x040fe40004721270 */
[----:B------:R-:W-:Y:S02]  /*0150*/  LEA.HI.SX32 R7, R4, R7, 0x1a ;  /* 0x0000000704077211 */ /* 0x000fe400078fd2ff */
[----:B------:R-:W-:-:S03]  /*0160*/  LOP3.LUT R4, R19, 0x4, RZ, 0xfc, !PT ;  /* 0x0000000413047812 */ /* 0x000fc600078efcff */
[----:B------:R-:W-:Y:S01]  /*0170*/  IMAD R0, R7, -0x180, R0 ;  /* 0xfffffe8007007824 */ /* 0x000fe200078e0200 */
[----:B------:R-:W-:-:S03]  /*0180*/  ISETP.LT.AND P2, PT, R4, 0x121, !P0 ;  /* 0x000001210400780c */ /* 0x000fc60004741270 */
[----:B------:R-:W-:-:S04]  /*0190*/  IMAD R0, R7, 0x1b180, R0 ;  /* 0x0001b18007007824 */ /* 0x000fc800078e0200 */
[C---:B------:R-:W-:Y:S01]  /*01a0*/  IMAD R23, R19.reuse, 0x180, R0 ;  /* 0x0000018013177824 */ /* 0x040fe200078e0200 */
[----:B------:R-:W-:-:S03]  /*01b0*/  LOP3.LUT R0, R19, 0x8, RZ, 0xfc, !PT ;  /* 0x0000000813007812 */ /* 0x000fc600078efcff */
[----:B-1----:R-:W-:Y:S01]  /*01c0*/  IMAD.WIDE R4, R23, 0x4, R2 ;  /* 0x0000000417047825 */ /* 0x002fe200078e0202 */
[----:B------:R-:W-:-:S03]  /*01d0*/  ISETP.LT.AND P3, PT, R0, 0x121, !P0 ;  /* 0x000001210000780c */ /* 0x000fc60004761270 */
[----:B------:R-:W-:Y:S01]  /*01e0*/  VIADD R7, R23, 0x600 ;  /* 0x0000060017077836 */ /* 0x000fe20000000000 */
[----:B------:R1:W2:Y:S03]  /*01f0*/  @P1 LDG.E.EL.128 R8, desc[UR6][R4.64] ;  /* 0x0000000604081981 */ /* 0x0002a6000c2e1d00 */
[----:B------:R-:W-:-:S05]  /*0200*/  IMAD.WIDE R6, R7, 0x4, R2 ;  /* 0x0000000407067825 */ /* 0x000fca00078e0202 */
[----:B------:R3:W4:Y:S01]  /*0210*/  @P2 LDG.E.EL.128 R12, desc[UR6][R6.64] ;  /* 0x00000006060c2981 */ /* 0x000722000c2e1d00 */
[----:B------:R-:W-:Y:S01]  /*0220*/  VIADD R27, R23, 0xc00 ;  /* 0x00000c00171b7836 */ /* 0x000fe20000000000 */
[----:B------:R-:W-:Y:S02]  /*0230*/  LOP3.LUT R0, R19, 0xc, RZ, 0xfc, !PT ;  /* 0x0000000c13007812 */ /* 0x000fe400078efcff */
[----:B------:R-:W-:Y:S02]  /*0240*/  CS2R R16, SRZ ;  /* 0x0000000000107805 */ /* 0x000fe4000001ff00 */
[----:B------:R-:W-:Y:S01]  /*0250*/  CS2R R18, SRZ ;  /* 0x0000000000127805 */ /* 0x000fe2000001ff00 */
[----:B------:R-:W-:-:S05]  /*0260*/  IMAD.WIDE R26, R27, 0x4, R2 ;  /* 0x000000041b1a7825 */ /* 0x000fca00078e0202 */
[----:B------:R5:W4:Y:S01]  /*0270*/  @P3 LDG.E.EL.128 R16, desc[UR6][R26.64] ;  /* 0x000000061a103981 */ /* 0x000b22000c2e1d00 */
[----:B------:R-:W-:Y:S01]  /*0280*/  ISETP.LT.AND P0, PT, R0, 0x121, !P0 ;  /* 0x000001210000780c */ /* 0x000fe20004701270 */
[----:B------:R-:W-:Y:S01]  /*0290*/  VIADD R23, R23, 0x1200 ;  /* 0x0000120017177836 */ /* 0x000fe20000000000 */
[----:B-1----:R-:W-:Y:S02]  /*02a0*/  CS2R R4, SRZ ;  /* 0x0000000000047805 */ /* 0x002fe4000001ff00 */
[----:B---3--:R-:W-:Y:S01]  /*02b0*/  CS2R R6, SRZ ;  /* 0x0000000000067805 */ /* 0x008fe2000001ff00 */
[----:B------:R-:W-:-:S08]  /*02c0*/  IMAD.WIDE R2, R23, 0x4, R2 ;  /* 0x0000000417027825 */ /* 0x000fd000078e0202 */
[----:B------:R1:W3:Y:S01]  /*02d0*/  @P0 LDG.E.EL.128 R4, desc[UR6][R2.64] ;  /* 0x0000000602040981 */ /* 0x0002e2000c2e1d00 */
[----:B------:R-:W1:Y:S01]  /*02e0*/  S2UR UR5, SR_CgaCtaId ;  /* 0x00000000000579c3 */ /* 0x000e620000008800 */
[----:B------:R-:W-:Y:S01]  /*02f0*/  IMAD.SHL.U32 R25, R21, 0x10, RZ ;  /* 0x0000001015197824 */ /* 0x000fe200078e00ff */
[----:B------:R-:W-:Y:S01]  /*0300*/  UMOV UR4, 0x400 ;  /* 0x0000040000047882 */ /* 0x000fe20000000000 */
[----:B------:R-:W-:-:S03]  /*0310*/  SHF.R.U32.HI R0, RZ, 0x2, R21 ;  /* 0x00000002ff007819 */ /* 0x000fc60000011615 */
[----:B------:R-:W-:Y:S02]  /*0320*/  LOP3.LUT R25, R25, 0xff0, RZ, 0xc0, !PT ;  /* 0x00000ff019197812 */ /* 0x000fe400078ec0ff */
[----:B------:R-:W-:Y:S01]  /*0330*/  LOP3.LUT R0, R0, 0x30, RZ, 0xc0, !PT ;  /* 0x0000003000007812 */ /* 0x000fe200078ec0ff */
[----:B01----:R-:W-:-:S06]  /*0340*/  UPRMT UR4, UR5, 0x654, UR4 ;  /* 0x0000065405047896 */ /* 0x003fcc0008000004 */
[----:B------:R-:W-:Y:S02]  /*0350*/  IADD3 R32, R25, UR4, R0 ;  /* 0x0000000419207c10 */ /* 0x000fe4000fffe000 */
[----:B------:R-:W-:-:S04]  /*0360*/  LOP3.LUT R23, R21, 0xff, RZ, 0xc0, !PT ;  /* 0x000000ff15177812 */ /* 0x000fc800078ec0ff */
[----:B------:R-:W-:Y:S02]  /*0370*/  LEA R20, R23, UR4, 0x2 ;  /* 0x0000000417147c11 */ /* 0x000fe4000f8e10ff */
[----:B------:R-:W-:-:S04]  /*0380*/  PRMT R33, R21, 0x6540, R24 ;  /* 0x0000654015217816 */ /* 0x000fc80000000018 */
[C---:B------:R-:W-:Y:S01]  /*0390*/  ISETP.GE.AND P0, PT, R33.reuse, 0x600, PT ;  /* 0x000006002100780c */ /* 0x040fe20003f06270 */
[----:B--2---:R0:W-:Y:S01]  /*03a0*/  STS.128 [R32], R8 ;  /* 0x0000000820007388 */ /* 0x0041e20000000c00 */
[----:B------:R-:W-:Y:S08]  /*03b0*/  BAR.SYNC.DEFER_BLOCKING 0x0 ;  /* 0x0000000000007b1d */ /* 0x000ff00000010000 */
[----:B0-----:R-:W0:Y:S01]  /*03c0*/  LDC.64 R8, c[0x0][0x220] ;  /* 0x00008800ff087b82 */ /* 0x001e220000000a00 */
[----:B-----5:R-:W1:Y:S04]  /*03d0*/  LDS R26, [R20] ;  /* 0x00000000141a7984 */ /* 0x020e680000000800 */
[----:B------:R-:W-:Y:S04]  /*03e0*/  LDS R27, [R20+0x410] ;  /* 0x00041000141b7984 */ /* 0x000fe80000000800 */
[----:B------:R-:W-:Y:S04]  /*03f0*/  LDS R28, [R20+0x820] ;  /* 0x00082000141c7984 */ /* 0x000fe80000000800 */
[----:B------:R-:W-:Y:S01]  /*0400*/  LDS R29, [R20+0xc30] ;  /* 0x000c3000141d7984 */ /* 0x000fe20000000800 */
[----:B------:R-:W-:Y:S06]  /*0410*/  BAR.SYNC.DEFER_BLOCKING 0x0 ;  /* 0x0000000000007b1d */ /* 0x000fec0000010000 */
[----:B----4-:R2:W-:Y:S02]  /*0420*/  STS.128 [R32], R12 ;  /* 0x0000000c20007388 */ /* 0x0105e40000000c00 */
[----:B------:R-:W-:Y:S06]  /*0430*/  BAR.SYNC.DEFER_BLOCKING 0x0 ;  /* 0x0000000000007b1d */ /* 0x000fec0000010000 */
[----:B------:R-:W-:Y:S04]  /*0440*/  LDS R30, [R20] ;  /* 0x00000000141e7984 */ /* 0x000fe80000000800 */
[----:B------:R-:W-:Y:S04]  /*0450*/  LDS R31, [R20+0x410] ;  /* 0x00041000141f7984 */ /* 0x000fe80000000800 */
[----:B------:R-:W-:Y:S04]  /*0460*/  LDS R10, [R20+0x820] ;  /* 0x00082000140a7984 */ /* 0x000fe80000000800 */
[----:B------:R-:W4:Y:S01]  /*0470*/  LDS R11, [R20+0xc30] ;  /* 0x000c3000140b7984 */ /* 0x000f220000000800 */
[----:B------:R-:W-:Y:S06]  /*0480*/  BAR.SYNC.DEFER_BLOCKING 0x0 ;  /* 0x0000000000007b1d */ /* 0x000fec0000010000 */
[----:B------:R-:W-:Y:S02]  /*0490*/  STS.128 [R32], R16 ;  /* 0x0000001020007388 */ /* 0x000fe40000000c00 */
[----:B------:R-:W-:Y:S06]  /*04a0*/  BAR.SYNC.DEFER_BLOCKING 0x0 ;  /* 0x0000000000007b1d */ /* 0x000fec0000010000 */
[----:B------:R-:W-:Y:S04]  /*04b0*/  LDS R3, [R20] ;  /* 0x0000000014037984 */ /* 0x000fe80000000800 */
[----:B------:R-:W-:Y:S04]  /*04c0*/  LDS R0, [R20+0x410] ;  /* 0x0004100014007984 */ /* 0x000fe80000000800 */
[----:B------:R-:W5:Y:S04]  /*04d0*/  LDS R2, [R20+0x820] ;  /* 0x0008200014027984 */ /* 0x000f680000000800 */
[----:B------:R-:W1:Y:S01]  /*04e0*/  LDS R14, [R20+0xc30] ;  /* 0x000c3000140e7984 */ /* 0x000e620000000800 */
[----:B------:R-:W-:Y:S01]  /*04f0*/  BAR.SYNC.DEFER_BLOCKING 0x0 ;  /* 0x0000000000007b1d */ /* 0x000fe20000010000 */
[----:B--2---:R-:W-:-:S05]  /*0500*/  IMAD.HI R12, R33, 0x2aaaaaab, RZ ;  /* 0x2aaaaaab210c7827 */ /* 0x004fca00078e02ff */
[----:B------:R-:W-:-:S04]  /*0510*/  SHF.R.U32.HI R13, RZ, 0x1f, R12 ;  /* 0x0000001fff0d7819 */ /* 0x000fc8000001160c */
[----:B------:R-:W-:Y:S01]  /*0520*/  LEA.HI R12, R12, R13, RZ, 0x1a ;  /* 0x0000000d0c0c7211 */ /* 0x000fe200078fd0ff */
[----:B---3--:R2:W-:Y:S01]  /*0530*/  STS.128 [R32], R4 ;  /* 0x0000000420007388 */ /* 0x0085e20000000c00 */
[----:B------:R-:W-:Y:S03]  /*0540*/  BAR.SYNC.DEFER_BLOCKING 0x0 ;  /* 0x0000000000007b1d */ /* 0x000fe60000010000 */
[----:B------:R-:W-:Y:S02]  /*0550*/  IMAD R33, R12, -0x180, R33 ;  /* 0xfffffe800c217824 */ /* 0x000fe400078e0221 */
[----:B------:R-:W-:Y:S02]  /*0560*/  IMAD.MOV.U32 R15, RZ, RZ, RZ ;  /* 0x000000ffff0f7224 */ /* 0x000fe400078e00ff */
[----:B0-----:R-:W-:Y:S01]  /*0570*/  IMAD.WIDE R8, R33, 0x4, R8 ;  /* 0x0000000421087825 */ /* 0x001fe200078e0208 */
[----:B------:R-:W0:Y:S08]  /*0580*/  LDC.64 R12, c[0x0][0x218] ;  /* 0x00008600ff0c7b82 */ /* 0x000e300000000a00 */
[----:B--2---:R-:W2:Y:S08]  /*0590*/  LDC.64 R6, c[0x0][0x228] ;  /* 0x00008a00ff067b82 */ /* 0x004eb00000000a00 */
[----:B------:R-:W3:Y:S01]  /*05a0*/  LDC.64 R4, c[0x0][0x230] ;  /* 0x00008c00ff047b82 */ /* 0x000ee20000000a00 */
[----:B------:R0:W4:Y:S01]  /*05b0*/  @!P0 LDG.E.EL R15, desc[UR6][R8.64] ;  /* 0x00000006080f8981 */ /* 0x000122000c2e1900 */
[----:B------:R-:W-:Y:S01]  /*05c0*/  IMAD.MOV.U32 R19, RZ, RZ, RZ ;  /* 0x000000ffff137224 */ /* 0x000fe200078e00ff */
[----:B------:R-:W-:-:S02]  /*05d0*/  CS2R R16, SRZ ;  /* 0x0000000000107805 */ /* 0x000fc4000001ff00 */
[----:B------:R-:W1:Y:S01]  /*05e0*/  LDS R18, [R20] ;  /* 0x0000000014127984 */ /* 0x000e620000000800 */
[----:B0-----:R-:W-:-:S05]  /*05f0*/  IMAD.WIDE R12, R33, 0x4, R12 ;  /* 0x00000004210c7825 */ /* 0x001fca00078e020c */
[----:B------:R0:W1:Y:S01]  /*0600*/  @!P0 LDG.E.EL R19, desc[UR6][R12.64] ;  /* 0x000000060c138981 */ /* 0x000062000c2e1900 */
[----:B--2---:R-:W-:-:S05]  /*0610*/  IMAD.WIDE R6, R33, 0x4, R6 ;  /* 0x0000000421067825 */ /* 0x004fca00078e0206 */
[----:B------:R-:W2:Y:S01]  /*0620*/  @!P0 LDG.E.EL R17, desc[UR6][R6.64] ;  /* 0x0000000606118981 */ /* 0x000ea2000c2e1900 */
[----:B---3--:R-:W-:-:S05]  /*0630*/  IMAD.WIDE R4, R33, 0x4, R4 ;  /* 0x0000000421047825 */ /* 0x008fca00078e0204 */
[----:B------:R3:W2:Y:S01]  /*0640*/  @!P0 LDG.E.EL R16, desc[UR6][R4.64] ;  /* 0x0000000604108981 */ /* 0x0006a2000c2e1900 */
[----:B------:R-:W-:Y:S01]  /*0650*/  IMAD.MOV.U32 R8, RZ, RZ, 0x3e800000 ;  /* 0x3e800000ff087424 */ /* 0x000fe200078e00ff */
[----:B0-----:R-:W-:-:S04]  /*0660*/  SHF.R.U32.HI R12, RZ, 0x4, R21 ;  /* 0x00000004ff0c7819 */ /* 0x001fc80000011615 */
[----:B---3--:R-:W-:Y:S02]  /*0670*/  SGXT.U32 R5, R12, 0x4 ;  /* 0x000000040c05781a */ /* 0x008fe40000000000 */
[----:B------:R-:W0:Y:S02]  /*0680*/  LDS R12, [R20+0x410] ;  /* 0x00041000140c7984 */ /* 0x000e240000000800 */
[----:B------:R-:W-:Y:S01]  /*0690*/  PRMT R24, R5, 0x6540, R24 ;  /* 0x0000654005187816 */ /* 0x000fe20000000018 */
[----:B------:R-:W3:Y:S01]  /*06a0*/  S2UR UR4, SR_CgaCtaId ;  /* 0x00000000000479c3 */ /* 0x000ee20000008800 */
[----:B------:R-:W-:Y:S01]  /*06b0*/  LOP3.LUT R21, R22, 0xf, R21, 0xf8, !PT ;  /* 0x0000000f16157812 */ /* 0x000fe200078ef815 */
[----:B------:R-:W-:Y:S02]  /*06c0*/  UMOV UR5, 0x400 ;  /* 0x0000040000057882 */ /* 0x000fe40000000000 */
[----:B---3--:R-:W-:Y:S01]  /*06d0*/  UPRMT UR4, UR4, 0x654, UR5 ;  /* 0x0000065404047896 */ /* 0x008fe20008000005 */
[----:B----4-:R-:W-:-:S04]  /*06e0*/  FADD R15, R15, 0.0010000000474974513054 ;  /* 0x3a83126f0f0f7421 */ /* 0x010fc80000000000 */
[----:B------:R-:W3:Y:S02]  /*06f0*/  MUFU.SQRT R9, R15 ;  /* 0x0000000f00097308 */ /* 0x000ee40000002000 */
[C---:B---3--:R-:W-:Y:S02]  /*0700*/  FSETP.GT.AND P0, PT, R9.reuse, 8.50705917302346158658e+37, PT ;  /* 0x7e8000000900780b */ /* 0x048fe40003f04000 */
[----:B------:R-:W-:-:S11]  /*0710*/  FSETP.GEU.AND P1, PT, R9, 1.175494350822287508e-38, PT ;  /* 0x008000000900780b */ /* 0x000fd60003f2e000 */
[----:B------:R-:W-:-:S04]  /*0720*/  @P0 FMUL R9, R9, 0.25 ;  /* 0x3e80000009090820 */ /* 0x000fc80000400000 */
[----:B------:R-:W-:Y:S01]  /*0730*/  @!P1 FMUL R9, R9, 16777216 ;  /* 0x4b80000009099820 */ /* 0x000fe20000400000 */
[----:B------:R-:W-:Y:S02]  /*0740*/  FSEL R6, R8, 1, P0 ;  /* 0x3f80000008067808 */ /* 0x000fe40000000000 */
[----:B------:R-:W3:Y:S03]  /*0750*/  LDS R8, [R20+0x820] ;  /* 0x0008200014087984 */ /* 0x000ee60000000800 */
[----:B------:R-:W4:Y:S01]  /*0760*/  MUFU.RCP R9, R9 ;  /* 0x0000000900097308 */ /* 0x000f220000001000 */
[----:B------:R-:W-:-:S04]  /*0770*/  @!P1 FMUL R6, R6, 16777216 ;  /* 0x4b80000006069820 */ /* 0x000fc80000400000 */
[----:B----4-:R-:W-:Y:S02]  /*0780*/  FMUL R4, R9, R6 ;  /* 0x0000000609047220 */ /* 0x010fe40000400000 */
[----:B------:R-:W4:Y:S01]  /*0790*/  LDS R6, [R20+0xc30] ;  /* 0x000c300014067984 */ /* 0x000f220000000800 */
[--C-:B-1----:R-:W-:Y:S01]  /*07a0*/  FADD R5, R26, -R19.reuse ;  /* 0x800000131a057221 */ /* 0x102fe20000000000 */
[--C-:B------:R-:W-:Y:S01]  /*07b0*/  FADD R35, R11, -R19.reuse ;  /* 0x800000130b237221 */ /* 0x100fe20000000000 */
[--C-:B-----5:R-:W-:Y:S01]  /*07c0*/  FADD R11, R2, -R19.reuse ;  /* 0x80000013020b7221 */ /* 0x120fe20000000000 */
[--C-:B------:R-:W-:Y:S01]  /*07d0*/  FADD R27, R27, -R19.reuse ;  /* 0x800000131b1b7221 */ /* 0x100fe20000000000 */
[--C-:B------:R-:W-:Y:S01]  /*07e0*/  FADD R15, R10, -R19.reuse ;  /* 0x800000130a0f7221 */ /* 0x100fe20000000000 */
[--C-:B------:R-:W-:Y:S01]  /*07f0*/  FADD R7, R28, -R19.reuse ;  /* 0x800000131c077221 */ /* 0x100fe20000000000 */
[--C-:B------:R-:W-:Y:S01]  /*0800*/  FADD R33, R3, -R19.reuse ;  /* 0x8000001303217221 */ /* 0x100fe20000000000 */
[----:B------:R-:W-:Y:S01]  /*0810*/  FMUL R5, R4, R5 ;  /* 0x0000000504057220 */ /* 0x000fe20000400000 */
[--C-:B------:R-:W-:Y:S01]  /*0820*/  FADD R9, R30, -R19.reuse ;  /* 0x800000131e097221 */ /* 0x100fe20000000000 */
[--C-:B------:R-:W-:Y:S01]  /*0830*/  FADD R3, R14, -R19.reuse ;  /* 0x800000130e037221 */ /* 0x100fe20000000000 */
[----:B------:R-:W-:Y:S01]  /*0840*/  FMUL R11, R4, R11 ;  /* 0x0000000b040b7220 */ /* 0x000fe20000400000 */
[--C-:B------:R-:W-:Y:S01]  /*0850*/  FADD R29, R29, -R19.reuse ;  /* 0x800000131d1d7221 */ /* 0x100fe20000000000 */
[--C-:B------:R-:W-:Y:S01]  /*0860*/  FADD R31, R31, -R19.reuse ;  /* 0x800000131f1f7221 */ /* 0x100fe20000000000 */
[--C-:B------:R-:W-:Y:S01]  /*0870*/  FADD R13, R0, -R19.reuse ;  /* 0x80000013000d7221 */ /* 0x100fe20000000000 */
[--C-:B------:R-:W-:Y:S01]  /*0880*/  FADD R18, R18, -R19.reuse ;  /* 0x8000001312127221 */ /* 0x100fe20000000000 */
[--C-:B0-----:R-:W-:Y:S01]  /*0890*/  FADD R37, R12, -R19.reuse ;  /* 0x800000130c257221 */ /* 0x101fe20000000000 */
[C---:B------:R-:W-:Y:S01]  /*08a0*/  FMUL R14, R4.reuse, R15 ;  /* 0x0000000f040e7220 */ /* 0x040fe20000400000 */
[----:B------:R-:W-:Y:S01]  /*08b0*/  FMUL R27, R4, R27 ;  /* 0x0000001b041b7220 */ /* 0x000fe20000400000 */
[--C-:B---3--:R-:W-:Y:S01]  /*08c0*/  FADD R8, R8, -R19.reuse ;  /* 0x8000001308087221 */ /* 0x108fe20000000000 */
[--C-:B--2---:R-:W-:Y:S01]  /*08d0*/  FFMA R15, R5, R17, R16.reuse ;  /* 0x00000011050f7223 */ /* 0x104fe20000000010 */
[C---:B------:R-:W-:Y:S01]  /*08e0*/  FMUL R3, R4.reuse, R3 ;  /* 0x0000000304037220 */ /* 0x040fe20000400000 */
[C---:B------:R-:W-:Y:S01]  /*08f0*/  FMUL R2, R4.reuse, R9 ;  /* 0x0000000904027220 */ /* 0x040fe20000400000 */
[-CC-:B------:R-:W-:Y:S01]  /*0900*/  FFMA R5, R11, R17.reuse, R16.reuse ;  /* 0x000000110b057223 */ /* 0x180fe20000000010 */
[----:B------:R-:W-:Y:S01]  /*0910*/  FMUL R9, R4, R8 ;  /* 0x0000000804097220 */ /* 0x000fe20000400000 */
[----:B------:R-:W-:Y:S01]  /*0920*/  LOP3.LUT R11, R24, 0xe0, RZ, 0xfc, !PT ;  /* 0x000000e0180b7812 */ /* 0x000fe200078efcff */
[----:B------:R-:W-:Y:S01]  /*0930*/  FFMA R0, R27, R17, R16 ;  /* 0x000000111b007223 */ /* 0x000fe20000000010 */
[C---:B------:R-:W-:Y:S01]  /*0940*/  FMUL R28, R4.reuse, R29 ;  /* 0x0000001d041c7220 */ /* 0x040fe20000400000 */
[----:B------:R-:W-:Y:S01]  /*0950*/  FMUL R13, R4, R13 ;  /* 0x0000000d040d7220 */ /* 0x000fe20000400000 */
[----:B----4-:R-:W-:Y:S01]  /*0960*/  FADD R19, R6, -R19 ;  /* 0x8000001306137221 */ /* 0x010fe20000000000 */
[C---:B------:R-:W-:Y:S01]  /*0970*/  FMUL R6, R4.reuse, R7 ;  /* 0x0000000704067220 */ /* 0x040fe20000400000 */
[----:B------:R-:W-:-:S03]  /*0980*/  FMUL R7, R4, R18 ;  /* 0x0000001204077220 */ /* 0x000fc60000400000 */
[-CC-:B------:R-:W-:Y:S01]  /*0990*/  FFMA R27, R6, R17.reuse, R16.reuse ;  /* 0x00000011061b7223 */ /* 0x180fe20000000010 */
[-CC-:B------:R-:W-:Y:S01]  /*09a0*/  FFMA R6, R3, R17.reuse, R16.reuse ;  /* 0x0000001103067223 */ /* 0x180fe20000000010 */
[----:B------:R-:W-:Y:S01]  /*09b0*/  FFMA R3, R9, R17, R16 ;  /* 0x0000001109037223 */ /* 0x000fe20000000010 */
[----:B------:R-:W-:-:S04]  /*09c0*/  IMAD.HI R9, R11, 0x2aaaaaab, RZ ;  /* 0x2aaaaaab0b097827 */ /* 0x000fc800078e02ff */
[C---:B------:R-:W-:Y:S01]  /*09d0*/  FMUL R33, R4.reuse, R33 ;  /* 0x0000002104217220 */ /* 0x040fe20000400000 */
[C---:B------:R-:W-:Y:S01]  /*09e0*/  FMUL R35, R4.reuse, R35 ;  /* 0x0000002304237220 */ /* 0x040fe20000400000 */
[C---:B------:R-:W-:Y:S01]  /*09f0*/  FMUL R31, R4.reuse, R31 ;  /* 0x0000001f041f7220 */ /* 0x040fe20000400000 */
[C---:B------:R-:W-:Y:S01]  /*0a00*/  FMUL R37, R4.reuse, R37 ;  /* 0x0000002504257220 */ /* 0x040fe20000400000 */
[----:B------:R-:W-:Y:S01]  /*0a10*/  FMUL R29, R4, R19 ;  /* 0x00000013041d7220 */ /* 0x000fe20000400000 */
[----:B------:R-:W-:Y:S01]  /*0a20*/  FFMA R4, R7, R17, R16 ;  /* 0x0000001107047223 */ /* 0x000fe20000000010 */
[----:B------:R-:W-:Y:S02]  /*0a30*/  SHF.R.U32.HI R22, RZ, 0x1f, R9 ;  /* 0x0000001fff167819 */ /* 0x000fe40000011609 */
[----:B------:R-:W-:Y:S02]  /*0a40*/  LOP3.LUT R7, R24, 0xd0, RZ, 0xfc, !PT ;  /* 0x000000d018077812 */ /* 0x000fe400078efcff */
[----:B------:R-:W-:-:S03]  /*0a50*/  LEA.HI.SX32 R22, R9, R22, 0x1a ;  /* 0x0000001609167211 */ /* 0x000fc600078fd2ff */
[----:B------:R-:W-:-:S05]  /*0a60*/  IMAD.HI R9, R7, 0x2aaaaaab, RZ ;  /* 0x2aaaaaab07097827 */ /* 0x000fca00078e02ff */
[----:B------:R-:W-:Y:S01]  /*0a70*/  SHF.R.U32.HI R30, RZ, 0x1f, R9 ;  /* 0x0000001fff1e7819 */ /* 0x000fe20000011609 */
[----:B------:R-:W-:-:S03]  /*0a80*/  IMAD R32, R22, -0x180, R11 ;  /* 0xfffffe8016207824 */ /* 0x000fc600078e020b */
[----:B------:R-:W-:Y:S01]  /*0a90*/  LEA.HI.SX32 R30, R9, R30, 0x1a ;  /* 0x0000001e091e7211 */ /* 0x000fe200078fd2ff */
[----:B------:R-:W-:Y:S01]  /*0aa0*/  IMAD R9, R32, 0x121, R21 ;  /* 0x0000012120097824 */ /* 0x000fe200078e0215 */
[----:B------:R-:W-:-:S03]  /*0ab0*/  ISETP.GE.AND P0, PT, R21, 0x121, PT ;  /* 0x000001211500780c */ /* 0x000fc60003f06270 */
[----:B------:R-:W-:Y:S01]  /*0ac0*/  IMAD R32, R30, -0x180, R7 ;  /* 0xfffffe801e207824 */ /* 0x000fe200078e0207 */
[----:B------:R-:W-:Y:S01]  /*0ad0*/  ISETP.LT.AND P1, PT, R11, 0x600, !P0 ;  /* 0x000006000b00780c */ /* 0x000fe20004721270 */
[-CC-:B------:R-:W-:Y:S01]  /*0ae0*/  FFMA R12, R13, R17.reuse, R16.reuse ;  /* 0x000000110d0c7223 */ /* 0x180fe20000000010 */
[----:B------:R-:W-:Y:S01]  /*0af0*/  LOP3.LUT R13, R24, 0x90, RZ, 0xfc, !PT ;  /* 0x00000090180d7812 */ /* 0x000fe200078efcff */
[----:B------:R-:W-:Y:S02]  /*0b00*/  IMAD R11, R32, 0x121, R21 ;  /* 0x00000121200b7824 */ /* 0x000fe400078e0215 */
[-CC-:B------:R-:W-:Y:S01]  /*0b10*/  FFMA R8, R2, R17.reuse, R16.reuse ;  /* 0x0000001102087223 */ /* 0x180fe20000000010 */
[-CC-:B------:R-:W-:Y:S01]  /*0b20*/  FFMA R28, R28, R17.reuse, R16.reuse ;  /* 0x000000111c1c7223 */ /* 0x180fe20000000010 */
[-CC-:B------:R-:W-:Y:S01]  /*0b30*/  FFMA R19, R31, R17.reuse, R16.reuse ;  /* 0x000000111f137223 */ /* 0x180fe20000000010 */
[-CC-:B------:R-:W-:Y:S01]  /*0b40*/  FFMA R14, R14, R17.reuse, R16.reuse ;  /* 0x000000110e0e7223 */ /* 0x180fe20000000010 */
[-CC-:B------:R-:W-:Y:S01]  /*0b50*/  FFMA R18, R35, R17.reuse, R16.reuse ;  /* 0x0000001123127223 */ /* 0x180fe20000000010 */
[-CC-:B------:R-:W-:Y:S01]  /*0b60*/  FFMA R10, R33, R17.reuse, R16.reuse ;  /* 0x00000011210a7223 */ /* 0x180fe20000000010 */
[----:B------:R-:W-:Y:S01]  /*0b70*/  FFMA R2, R37, R17, R16 ;  /* 0x0000001125027223 */ /* 0x000fe20000000010 */
[----:B------:R-:W-:-:S02]  /*0b80*/  IMAD R11, R30, 0x36300, R11 ;  /* 0x000363001e0b7824 */ /* 0x000fc400078e020b */
[----:B------:R-:W-:Y:S01]  /*0b90*/  FFMA R16, R29, R17, R16 ;  /* 0x000000111d107223 */ /* 0x000fe20000000010 */
[----:B------:R-:W-:Y:S01]  /*0ba0*/  LEA.HI R30, R25, UR4, RZ, 0x1e ;  /* 0x00000004191e7c11 */ /* 0x000fe2000f8ff0ff */
[----:B------:R-:W-:Y:S01]  /*0bb0*/  IMAD.HI R17, R13, 0x2aaaaaab, RZ ;  /* 0x2aaaaaab0d117827 */ /* 0x000fe200078e02ff */
[----:B------:R-:W-:Y:S01]  /*0bc0*/  P2R R26, PR, RZ, 0x2 ;  /* 0x00000002ff1a7803 */ /* 0x000fe20000000000 */
[----:B------:R-:W-:Y:S01]  /*0bd0*/  BAR.SYNC.DEFER_BLOCKING 0x0 ;  /* 0x0000000000007b1d */ /* 0x000fe20000010000 */
[----:B------:R-:W-:Y:S01]  /*0be0*/  ISETP.LT.AND P1, PT, R7, 0x600, !P0 ;  /* 0x000006000700780c */ /* 0x000fe20004721270 */
[----:B------:R-:W-:Y:S01]  /*0bf0*/  IMAD R7, R25, 0x4, R30 ;  /* 0x0000000419077824 */ /* 0x000fe200078e021e */
[----:B------:R-:W-:-:S04]  /*0c00*/  SHF.R.U32.HI R30, RZ, 0x1f, R17 ;  /* 0x0000001fff1e7819 */ /* 0x000fc80000011611 */
[----:B------:R-:W-:-:S05]  /*0c10*/  LEA.HI.SX32 R30, R17, R30, 0x1a ;  /* 0x0000001e111e7211 */ /* 0x000fca00078fd2ff */
[----:B------:R-:W-:Y:S02]  /*0c20*/  IMAD R32, R30, -0x180, R13 ;  /* 0xfffffe801e207824 */ /* 0x000fe400078e020d */
[----:B------:R-:W-:Y:S02]  /*0c30*/  IMAD R9, R22, 0x36300, R9 ;  /* 0x0003630016097824 */ /* 0x000fe400078e0209 */
[----:B------:R-:W-:Y:S01]  /*0c40*/  IMAD R17, R32, 0x121, R21 ;  /* 0x0000012120117824 */ /* 0x000fe200078e0215 */
[----:B------:R-:W-:Y:S02]  /*0c50*/  P2R R22, PR, RZ, 0x2 ;  /* 0x00000002ff167803 */ /* 0x000fe40000000000 */
[----:B------:R-:W-:Y:S01]  /*0c60*/  ISETP.LT.AND P1, PT, R13, 0x600, !P0 ;  /* 0x000006000d00780c */ /* 0x000fe20004721270 */
[----:B------:R-:W-:Y:S01]  /*0c70*/  IMAD R13, R30, 0x36300, R17 ;  /* 0x000363001e0d7824 */ /* 0x000fe200078e0211 */
[----:B------:R-:W-:Y:S02]  /*0c80*/  FSETP.GEU.AND P2, PT, R15, RZ, PT ;  /* 0x000000ff0f00720b */ /* 0x000fe40003f4e000 */
[----:B------:R-:W-:-:S02]  /*0c90*/  LOP3.LUT R17, R24, 0x80, RZ, 0xfc, !PT ;  /* 0x0000008018117812 */ /* 0x000fc400078efcff */
[----:B------:R-:W-:-:S03]  /*0ca0*/  FSEL R34, R15, RZ, P2 ;  /* 0x000000ff0f227208 */ /* 0x000fc60001000000 */
[----:B------:R-:W-:-:S05]  /*0cb0*/  IMAD.HI R15, R17, 0x2aaaaaab, RZ ;  /* 0x2aaaaaab110f7827 */ /* 0x000fca00078e02ff */
[----:B------:R-:W-:-:S04]  /*0cc0*/  SHF.R.U32.HI R30, RZ, 0x1f, R15 ;  /* 0x0000001fff1e7819 */ /* 0x000fc8000001160f */
[----:B------:R-:W-:-:S05]  /*0cd0*/  LEA.HI.SX32 R30, R15, R30, 0x1a ;  /* 0x0000001e0f1e7211 */ /* 0x000fca00078fd2ff */
[----:B------:R-:W-:Y:S01]  /*0ce0*/  IMAD R32, R30, -0x180, R17 ;  /* 0xfffffe801e207824 */ /* 0x000fe200078e0211 */
[----:B------:R-:W-:-:S03]  /*0cf0*/  FSETP.GEU.AND P3, PT, R0, RZ, PT ;  /* 0x000000ff0000720b */ /* 0x000fc60003f6e000 */
[----:B------:R-:W-:-:S04]  /*0d00*/  IMAD R15, R32, 0x121, R21 ;  /* 0x00000121200f7824 */ /* 0x000fc800078e0215 */
[----:B------:R-:W-:Y:S01]  /*0d10*/  IMAD R15, R30, 0x36300, R15 ;  /* 0x000363001e0f7824 */ /* 0x000fe200078e020f */
[----:B------:R-:W-:Y:S02]  /*0d20*/  FSEL R30, R0, RZ, P3 ;  /* 0x000000ff001e7208 */ /* 0x000fe40001800000 */
[C---:B------:R-:W-:Y:S02]  /*0d30*/  FSETP.GEU.AND P3, PT, R27.reuse, RZ, PT ;  /* 0x000000ff1b00720b */ /* 0x040fe40003f6e000 */
[----:B------:R-:W-:Y:S02]  /*0d40*/  FSETP.GEU.AND P4, PT, R28, RZ, PT ;  /* 0x000000ff1c00720b */ /* 0x000fe40003f8e000 */
[----:B------:R-:W-:Y:S02]  /*0d50*/  FSEL R32, R27, RZ, P3 ;  /* 0x000000ff1b207208 */ /* 0x000fe40001800000 */
[----:B------:R-:W-:Y:S02]  /*0d60*/  FSETP.GEU.AND P3, PT, R8, RZ, PT ;  /* 0x000000ff0800720b */ /* 0x000fe40003f6e000 */
[----:B------:R-:W-:Y:S01]  /*0d70*/  LOP3.LUT R0, R24, 0xc0, RZ, 0xfc, !PT ;  /* 0x000000c018007812 */ /* 0x000fe200078efcff */
[----:B------:R0:W-:Y:S01]  /*0d80*/  STS [R7], R34 ;  /* 0x0000002207007388 */ /* 0x0001e20000000800 */
[----:B------:R-:W-:-:S02]  /*0d90*/  ISETP.LT.AND P2, PT, R17, 0x600, !P0 ;  /* 0x000006001100780c */ /* 0x000fc40004741270 */
[----:B------:R-:W-:Y:S01]  /*0da0*/  FSEL R36, R8, RZ, P3 ;  /* 0x000000ff08247208 */ /* 0x000fe20001800000 */
[----:B------:R-:W-:Y:S01]  /*0db0*/  IMAD.HI R17, R0, 0x2aaaaaab, RZ ;  /* 0x2aaaaaab00117827 */ /* 0x000fe200078e02ff */
[----:B------:R-:W-:Y:S02]  /*0dc0*/  LOP3.LUT R8, R24, 0xb0, RZ, 0xfc, !PT ;  /* 0x000000b018087812 */ /* 0x000fe400078efcff */
[----:B0-----:R-:W-:Y:S02]  /*0dd0*/  FSEL R34, R28, RZ, P4 ;  /* 0x000000ff1c227208 */ /* 0x001fe40002000000 */
[C---:B------:R-:W-:Y:S02]  /*0de0*/  FSETP.GEU.AND P4, PT, R19.reuse, RZ, PT ;  /* 0x000000ff1300720b */ /* 0x040fe40003f8e000 */
[----:B------:R-:W-:Y:S02]  /*0df0*/  LOP3.LUT R25, R24, 0x70, RZ, 0xfc, !PT ;  /* 0x0000007018197812 */ /* 0x000fe400078efcff */
[----:B------:R-:W-:Y:S01]  /*0e00*/  FSEL R29, R19, RZ, P4 ;  /* 0x000000ff131d7208 */ /* 0x000fe20002000000 */
[----:B------:R-:W-:Y:S01]  /*0e10*/  IMAD.HI R19, R8, 0x2aaaaaab, RZ ;  /* 0x2aaaaaab08137827 */ /* 0x000fe200078e02ff */
[----:B------:R-:W-:-:S03]  /*0e20*/  SHF.R.U32.HI R28, RZ, 0x1f, R17 ;  /* 0x0000001fff1c7819 */ /* 0x000fc60000011611 */
[----:B------:R-:W-:Y:S01]  /*0e30*/  IMAD.HI R27, R25, 0x2aaaaaab, RZ ;  /* 0x2aaaaaab191b7827 */ /* 0x000fe200078e02ff */
[----:B------:R-:W-:Y:S02]  /*0e40*/  LEA.HI.SX32 R17, R17, R28, 0x1a ;  /* 0x0000001c11117211 */ /* 0x000fe400078fd2ff */
[----:B------:R-:W-:-:S04]  /*0e50*/  SHF.R.U32.HI R28, RZ, 0x1f, R19 ;  /* 0x0000001fff1c7819 */ /* 0x000fc80000011613 */
[----:B------:R-:W-:Y:S02]  /*0e60*/  LEA.HI.SX32 R19, R19, R28, 0x1a ;  /* 0x0000001c13137211 */ /* 0x000fe400078fd2ff */
[----:B------:R-:W-:Y:S02]  /*0e70*/  SHF.R.U32.HI R28, RZ, 0x1f, R27 ;  /* 0x0000001fff1c7819 */ /* 0x000fe4000001161b */
[C---:B------:R-:W-:Y:S02]  /*0e80*/  FSETP.GEU.AND P4, PT, R14.reuse, RZ, PT ;  /* 0x000000ff0e00720b */ /* 0x040fe40003f8e000 */
[----:B------:R-:W-:Y:S01]  /*0e90*/  LEA.HI.SX32 R28, R27, R28, 0x1a ;  /* 0x0000001c1b1c7211 */ /* 0x000fe200078fd2ff */
[----:B------:R0:W-:Y:S01]  /*0ea0*/  STS [R7+0x4], R30 ;  /* 0x0000041e07007388 */ /* 0x0001e20000000800 */
[----:B------:R-:W-:Y:S02]  /*0eb0*/  FSEL R14, R14, RZ, P4 ;  /* 0x000000ff0e0e7208 */ /* 0x000fe40002000000 */
[----:B------:R-:W-:-:S02]  /*0ec0*/  FSETP.GEU.AND P4, PT, R18, RZ, PT ;  /* 0x000000ff1200720b */ /* 0x000fc40003f8e000 */
[----:B------:R-:W-:Y:S01]  /*0ed0*/  ISETP.LT.AND P3, PT, R25, 0x600, !P0 ;  /* 0x000006001900780c */ /* 0x000fe20004761270 */
[----:B0-----:R-:W-:Y:S01]  /*0ee0*/  IMAD R30, R28, -0x180, R25 ;  /* 0xfffffe801c1e7824 */ /* 0x001fe200078e0219 */
[----:B------:R-:W-:Y:S02]  /*0ef0*/  FSEL R18, R18, RZ, P4 ;  /* 0x000000ff12127208 */ /* 0x000fe40002000000 */
[----:B------:R-:W-:Y:S01]  /*0f00*/  FSETP.GEU.AND P4, PT, R10, RZ, PT ;  /* 0x000000ff0a00720b */ /* 0x000fe20003f8e000 */
[----:B------:R-:W-:-:S04]  /*0f10*/  IMAD R25, R30, 0x121, R21 ;  /* 0x000001211e197824 */ /* 0x000fc800078e0215 */
[----:B------:R-:W-:Y:S01]  /*0f20*/  IMAD R25, R28, 0x36300, R25 ;  /* 0x000363001c197824 */ /* 0x000fe200078e0219 */
[----:B------:R-:W-:Y:S02]  /*0f30*/  FSEL R28, R10, RZ, P4 ;  /* 0x000000ff0a1c7208 */ /* 0x000fe40002000000 */
[----:B------:R-:W-:-:S04]  /*0f40*/  FSETP.GEU.AND P4, PT, R12, RZ, PT ;  /* 0x000000ff0c00720b */ /* 0x000fc80003f8e000 */
[----:B------:R-:W-:Y:S02]  /*0f50*/  FSEL R30, R12, RZ, P4 ;  /* 0x000000ff0c1e7208 */ /* 0x000fe40002000000 */
[C---:B------:R-:W-:Y:S01]  /*0f60*/  FSETP.GEU.AND P4, PT, R5.reuse, RZ, PT ;  /* 0x000000ff0500720b */ /* 0x040fe20003f8e000 */
[----:B------:R0:W-:Y:S01]  /*0f70*/  STS [R7+0x8], R32 ;  /* 0x0000082007007388 */ /* 0x0001e20000000800 */
[C---:B------:R-:W-:Y:S02]  /*0f80*/  LOP3.LUT R12, R24.reuse, 0x60, RZ, 0xfc, !PT ;  /* 0x00000060180c7812 */ /* 0x040fe400078efcff */
[----:B------:R-:W-:Y:S01]  /*0f90*/  LOP3.LUT R10, R24, 0xa0, RZ, 0xfc, !PT ;  /* 0x000000a0180a7812 */ /* 0x000fe200078efcff */
[----:B------:R1:W-:Y:S01]  /*0fa0*/  STS [R7+0xc], R34 ;  /* 0x00000c2207007388 */ /* 0x0003e20000000800 */
[----:B0-----:R-:W-:Y:S02]  /*0fb0*/  FSEL R32, R5, RZ, P4 ;  /* 0x000000ff05207208 */ /* 0x001fe40002000000 */
[----:B------:R-:W-:Y:S01]  /*0fc0*/  FSETP.GEU.AND P4, PT, R6, RZ, PT ;  /* 0x000000ff0600720b */ /* 0x000fe20003f8e000 */
[----:B------:R0:W-:Y:S01]  /*0fd0*/  STS [R7+0x14], R29 ;  /* 0x0000141d07007388 */ /* 0x0001e20000000800 */
[----:B------:R-:W-:-:S02]  /*0fe0*/  IMAD.HI R27, R10, 0x2aaaaaab, RZ ;  /* 0x2aaaaaab0a1b7827 */ /* 0x000fc400078e02ff */
[----:B-1----:R-:W-:Y:S02]  /*0ff0*/  FSEL R34, R6, RZ, P4 ;  /* 0x000000ff06227208 */ /* 0x002fe40002000000 */
[----:B------:R-:W-:Y:S01]  /*1000*/  FSETP.GEU.AND P4, PT, R4, RZ, PT ;  /* 0x000000ff0400720b */ /* 0x000fe20003f8e000 */
[----:B0-----:R-:W-:Y:S01]  /*1010*/  IMAD.HI R29, R12, 0x2aaaaaab, RZ ;  /* 0x2aaaaaab0c1d7827 */ /* 0x001fe200078e02ff */
[----:B------:R0:W-:Y:S02]  /*1020*/  STS [R7+0x18], R14 ;  /* 0x0000180e07007388 */ /* 0x0001e40000000800 */
[----:B------:R-:W-:Y:S02]  /*1030*/  FSEL R4, R4, RZ, P4 ;  /* 0x000000ff04047208 */ /* 0x000fe40002000000 */
[----:B------:R-:W-:Y:S02]  /*1040*/  FSETP.GEU.AND P4, PT, R2, RZ, PT ;  /* 0x000000ff0200720b */ /* 0x000fe40003f8e000 */
[----:B------:R-:W-:-:S02]  /*1050*/  SHF.R.U32.HI R6, RZ, 0x1f, R29 ;  /* 0x0000001fff067819 */ /* 0x000fc4000001161d */
[----:B0-----:R-:W-:Y:S02]  /*1060*/  SHF.R.U32.HI R14, RZ, 0x1f, R27 ;  /* 0x0000001fff0e7819 */ /* 0x001fe4000001161b */
[----:B------:R-:W-:Y:S02]  /*1070*/  LEA.HI.SX32 R29, R29, R6, 0x1a ;  /* 0x000000061d1d7211 */ /* 0x000fe400078fd2ff */
[----:B------:R-:W-:Y:S02]  /*1080*/  LEA.HI.SX32 R27, R27, R14, 0x1a ;  /* 0x0000000e1b1b7211 */ /* 0x000fe400078fd2ff */
[----:B------:R-:W-:Y:S02]  /*1090*/  FSEL R6, R2, RZ, P4 ;  /* 0x000000ff02067208 */ /* 0x000fe40002000000 */
[----:B------:R-:W-:Y:S02]  /*10a0*/  LOP3.LUT R14, R24, 0x50, RZ, 0xfc, !PT ;  /* 0x00000050180e7812 */ /* 0x000fe400078efcff */
[----:B------:R-:W-:Y:S01]  /*10b0*/  FSETP.GEU.AND P4, PT, R3, RZ, PT ;  /* 0x000000ff0300720b */ /* 0x000fe20003f8e000 */
[----:B------:R0:W-:Y:S02]  /*10c0*/  STS [R7+0x20], R28 ;  /* 0x0000201c07007388 */ /* 0x0001e40000000800 */
[----:B------:R-:W-:-:S02]  /*10d0*/  IMAD.HI R31, R14, 0x2aaaaaab, RZ ;  /* 0x2aaaaaab0e1f7827 */ /* 0x000fc400078e02ff */
[----:B------:R1:W-:Y:S01]  /*10e0*/  STS [R7+0x1c], R18 ;  /* 0x00001c1207007388 */ /* 0x0003e20000000800 */
[----:B0-----:R-:W-:Y:S02]  /*10f0*/  FSEL R28, R3, RZ, P4 ;  /* 0x000000ff031c7208 */ /* 0x001fe40002000000 */
[----:B------:R-:W-:Y:S02]  /*1100*/  FSETP.GEU.AND P4, PT, R16, RZ, PT ;  /* 0x000000ff1000720b */ /* 0x000fe40003f8e000 */
[----:B-1----:R-:W-:Y:S01]  /*1110*/  LOP3.LUT R18, R24, 0x40, RZ, 0xfc, !PT ;  /* 0x0000004018127812 */ /* 0x002fe200078efcff */
[----:B------:R0:W-:Y:S01]  /*1120*/  STS [R7+0x24], R30 ;  /* 0x0000241e07007388 */ /* 0x0001e20000000800 */
[----:B------:R-:W-:-:S03]  /*1130*/  SHF.R.U32.HI R2, RZ, 0x1f, R31 ;  /* 0x0000001fff027819 */ /* 0x000fc6000001161f */
[----:B------:R-:W-:Y:S01]  /*1140*/  IMAD.HI R33, R18, 0x2aaaaaab, RZ ;  /* 0x2aaaaaab12217827 */ /* 0x000fe200078e02ff */
[----:B------:R1:W-:Y:S01]  /*1150*/  STS [R7+0x30], R4 ;  /* 0x0000300407007388 */ /* 0x0003e20000000800 */
[----:B0-----:R-:W-:Y:S02]  /*1160*/  FSEL R30, R16, RZ, P4 ;  /* 0x000000ff101e7208 */ /* 0x001fe40002000000 */
[C---:B------:R-:W-:Y:S02]  /*1170*/  LOP3.LUT R16, R24.reuse, 0x30, RZ, 0xfc, !PT ;  /* 0x0000003018107812 */ /* 0x040fe400078efcff */
[----:B------:R-:W-:Y:S02]  /*1180*/  LEA.HI.SX32 R31, R31, R2, 0x1a ;  /* 0x000000021f1f7211 */ /* 0x000fe400078fd2ff */
[----:B------:R-:W-:Y:S01]  /*1190*/  LOP3.LUT R2, R24, 0x20, RZ, 0xfc, !PT ;  /* 0x0000002018027812 */ /* 0x000fe200078efcff */
[----:B------:R-:W-:Y:S01]  /*11a0*/  IMAD.HI R35, R16, 0x2aaaaaab, RZ ;  /* 0x2aaaaaab10237827 */ /* 0x000fe200078e02ff */
[----:B-1----:R-:W-:-:S03]  /*11b0*/  SHF.R.U32.HI R4, RZ, 0x1f, R33 ;  /* 0x0000001fff047819 */ /* 0x002fc60000011621 */
[----:B------:R-:W-:Y:S01]  /*11c0*/  IMAD.HI R3, R2, 0x2aaaaaab, RZ ;  /* 0x2aaaaaab02037827 */ /* 0x000fe200078e02ff */
[----:B------:R-:W-:Y:S02]  /*11d0*/  LEA.HI.SX32 R33, R33, R4, 0x1a ;  /* 0x0000000421217211 */ /* 0x000fe400078fd2ff */
[----:B------:R-:W-:-:S04]  /*11e0*/  SHF.R.U32.HI R4, RZ, 0x1f, R35 ;  /* 0x0000001fff047819 */ /* 0x000fc80000011623 */
[----:B------:R-:W-:Y:S02]  /*11f0*/  LEA.HI.SX32 R35, R35, R4, 0x1a ;  /* 0x0000000423237211 */ /* 0x000fe400078fd2ff */
[----:B------:R-:W-:-:S04]  /*1200*/  SHF.R.U32.HI R4, RZ, 0x1f, R3 ;  /* 0x0000001fff047819 */ /* 0x000fc80000011603 */
[----:B------:R-:W-:Y:S02]  /*1210*/  LEA.HI.SX32 R3, R3, R4, 0x1a ;  /* 0x0000000403037211 */ /* 0x000fe400078fd2ff */
[----:B------:R-:W-:-:S03]  /*1220*/  ISETP.LT.AND P4, PT, R2, 0x600, !P0 ;  /* 0x000006000200780c */ /* 0x000fc60004781270 */
[----:B------:R-:W-:Y:S01]  /*1230*/  IMAD R4, R3, -0x180, R2 ;  /* 0xfffffe8003047824 */ /* 0x000fe200078e0202 */
[----:B------:R-:W-:-:S03]  /*1240*/  LOP3.LUT R2, R24, 0x10, RZ, 0xfc, !PT ;  /* 0x0000001018027812 */ /* 0x000fc600078efcff */
[----:B------:R-:W-:-:S04]  /*1250*/  IMAD R4, R4, 0x121, R21 ;  /* 0x0000012104047824 */ /* 0x000fc800078e0215 */
[----:B------:R-:W-:Y:S02]  /*1260*/  IMAD R37, R3, 0x36300, R4 ;  /* 0x0003630003257824 */ /* 0x000fe400078e0204 */
[----:B------:R-:W-:-:S05]  /*1270*/  IMAD.HI R3, R2, 0x2aaaaaab, RZ ;  /* 0x2aaaaaab02037827 */ /* 0x000fca00078e02ff */
[----:B------:R-:W-:-:S04]  /*1280*/  SHF.R.U32.HI R4, RZ, 0x1f, R3 ;  /* 0x0000001fff047819 */ /* 0x000fc80000011603 */
[----:B------:R-:W-:Y:S02]  /*1290*/  LEA.HI.SX32 R3, R3, R4, 0x1a ;  /* 0x0000000403037211 */ /* 0x000fe400078fd2ff */
[----:B------:R-:W-:-:S03]  /*12a0*/  ISETP.LT.AND P5, PT, R2, 0x600, !P0 ;  /* 0x000006000200780c */ /* 0x000fc600047a1270 */
[C---:B------:R-:W-:Y:S02]  /*12b0*/  IMAD R4, R3.reuse, -0x180, R2 ;  /* 0xfffffe8003047824 */ /* 0x040fe400078e0202 */
[----:B------:R-:W-:Y:S01]  /*12c0*/  IMAD.HI R2, R24, 0x2aaaaaab, RZ ;  /* 0x2aaaaaab18027827 */ /* 0x000fe200078e02ff */
[----:B------:R-:W-:Y:S03]  /*12d0*/  STS [R7+0x10], R36 ;  /* 0x0000102407007388 */ /* 0x000fe60000000800 */
[----:B------:R-:W-:Y:S01]  /*12e0*/  IMAD R4, R4, 0x121, R21 ;  /* 0x0000012104047824 */ /* 0x000fe200078e0215 */
[----:B------:R-:W-:Y:S04]  /*12f0*/  STS [R7+0x28], R32 ;  /* 0x0000282007007388 */ /* 0x000fe80000000800 */
[----:B------:R-:W-:Y:S04]  /*1300*/  STS [R7+0x2c], R34 ;  /* 0x00002c2207007388 */ /* 0x000fe80000000800 */
[----:B------:R-:W-:Y:S04]  /*1310*/  STS [R7+0x34], R6 ;  /* 0x0000340607007388 */ /* 0x000fe80000000800 */
[----:B------:R-:W-:Y:S04]  /*1320*/  STS [R7+0x38], R28 ;  /* 0x0000381c07007388 */ /* 0x000fe80000000800 */
[----:B------:R0:W-:Y:S02]  /*1330*/  STS [R7+0x3c], R30 ;  /* 0x00003c1e07007388 */ /* 0x0001e40000000800 */
[----:B0-----:R-:W-:Y:S01]  /*1340*/  IMAD R7, R3, 0x36300, R4 ;  /* 0x0003630003077824 */ /* 0x001fe200078e0204 */
[----:B------:R-:W-:-:S04]  /*1350*/  SHF.R.U32.HI R3, RZ, 0x1f, R2 ;  /* 0x0000001fff037819 */ /* 0x000fc80000011602 */
[----:B------:R-:W-:-:S05]  /*1360*/  LEA.HI.SX32 R3, R2, R3, 0x1a ;  /* 0x0000000302037211 */ /* 0x000fca00078fd2ff */
[----:B------:R-:W-:-:S04]  /*1370*/  IMAD R2, R3, -0x180, R24 ;  /* 0xfffffe8003027824 */ /* 0x000fc800078e0218 */
[----:B------:R-:W-:-:S04]  /*1380*/  IMAD R2, R2, 0x121, R21 ;  /* 0x0000012102027824 */ /* 0x000fc800078e0215 */
[----:B------:R-:W-:Y:S02]  /*1390*/  IMAD R5, R3, 0x36300, R2 ;  /* 0x0003630003057824 */ /* 0x000fe400078e0202 */
[----:B------:R-:W0:Y:S02]  /*13a0*/  S2R R2, SR_TID.X ;  /* 0x0000000000027919 */ /* 0x000e240000002100 */
[----:B0-----:R-:W-:-:S04]  /*13b0*/  SHF.R.U32.HI R2, RZ, 0x2, R2 ;  /* 0x00000002ff027819 */ /* 0x001fc80000011602 */
[----:B------:R-:W-:-:S05]  /*13c0*/  LOP3.LUT R3, R2, 0x3c, RZ, 0xc0, !PT ;  /* 0x0000003c02037812 */ /* 0x000fca00078ec0ff */
[----:B------:R-:W-:Y:S01]  /*13d0*/  IMAD.IADD R28, R20, 0x1, R3 ;  /* 0x00000001141c7824 */ /* 0x000fe200078e0203 */
[----:B------:R-:W-:Y:S08]  /*13e0*/  BAR.SYNC.DEFER_BLOCKING 0x0 ;  /* 0x0000000000007b1d */ /* 0x000ff00000010000 */
[----:B------:R-:W0:Y:S01]  /*13f0*/  LDC.64 R2, c[0x0][0x238] ;  /* 0x00008e00ff027b82 */ /* 0x000e220000000a00 */
[----:B------:R-:W1:Y:S01]  /*1400*/  LDS R28, [R28] ;  /* 0x000000001c1c7984 */ /* 0x000e620000000800 */
[----:B------:R-:W-:-:S02]  /*1410*/  ISETP.LT.AND P6, PT, R24, 0x600, !P0 ;  /* 0x000006001800780c */ /* 0x000fc400047c1270 */
[----:B------:R-:W-:-:S04]  /*1420*/  LOP3.LUT R6, R23, 0x100, RZ, 0xfc, !PT ;  /* 0x0000010017067812 */ /* 0x000fc800078efcff */
[----:B------:R-:W-:Y:S01]  /*1430*/  SHF.R.U32.HI R6, RZ, 0x2, R6 ;  /* 0x00000002ff067819 */ /* 0x000fe20000011606 */
[----:B0-----:R-:W-:-:S03]  /*1440*/  IMAD.WIDE R4, R5, 0x4, R2 ;  /* 0x0000000405047825 */ /* 0x001fc600078e0202 */
[----:B------:R-:W-:-:S03]  /*1450*/  LOP3.LUT R6, R6, 0x7c, RZ, 0xc0, !PT ;  /* 0x0000007c06067812 */ /* 0x000fc600078ec0ff */
[----:B-1----:R-:W-:Y:S01]  /*1460*/  @P6 STG.E desc[UR6][R4.64], R28 ;  /* 0x0000001c04006986 */ /* 0x002fe2000c101906 */
[----:B------:R-:W-:Y:S01]  /*1470*/  ISETP.NE.AND P6, PT, R26, RZ, PT ;  /* 0x000000ff1a00720c */ /* 0x000fe20003fc5270 */
[----:B------:R-:W-:-:S06]  /*1480*/  IMAD.IADD R26, R20, 0x1, R6 ;  /* 0x00000001141a7824 */ /* 0x000fcc00078e0206 */
[----:B------:R-:W0:Y:S01]  /*1490*/  LDS R26, [R26+0x400] ;  /* 0x000400001a1a7984 */ /* 0x000e220000000800 */
[----:B------:R-:W-:-:S05]  /*14a0*/  IMAD.WIDE R6, R7, 0x4, R2 ;  /* 0x0000000407067825 */ /* 0x000fca00078e0202 */
[----:B0-----:R0:W-:Y:S01]  /*14b0*/  @P5 STG.E desc[UR6][R6.64], R26 ;  /* 0x0000001a06005986 */ /* 0x0011e2000c101906 */
[----:B------:R-:W-:Y:S02]  /*14c0*/  ISETP.NE.AND P5, PT, R22, RZ, PT ;  /* 0x000000ff1600720c */ /* 0x000fe40003fa5270 */
[----:B------:R-:W-:-:S04]  /*14d0*/  LOP3.LUT R22, R23, 0x200, RZ, 0xfc, !PT ;  /* 0x0000020017167812 */ /* 0x000fc800078efcff */
[----:B------:R-:W-:-:S04]  /*14e0*/  SHF.R.U32.HI R22, RZ, 0x2, R22 ;  /* 0x00000002ff167819 */ /* 0x000fc80000011616 */
[----:B------:R-:W-:-:S05]  /*14f0*/  LOP3.LUT R22, R22, 0xbc, RZ, 0xc0, !PT ;  /* 0x000000bc16167812 */ /* 0x000fca00078ec0ff */
[----:B------:R-:W-:-:S06]  /*1500*/  IMAD.IADD R22, R20, 0x1, R22 ;  /* 0x0000000114167824 */ /* 0x000fcc00078e0216 */
[----:B------:R-:W1:Y:S01]  /*1510*/  LDS R22, [R22+0x800] ;  /* 0x0008000016167984 */ /* 0x000e620000000800 */
[----:B------:R-:W-:Y:S01]  /*1520*/  IMAD.WIDE R4, R37, 0x4, R2 ;  /* 0x0000000425047825 */ /* 0x000fe200078e0202 */
[----:B0-----:R-:W-:-:S04]  /*1530*/  LOP3.LUT R6, R23, 0x300, RZ, 0xfc, !PT ;  /* 0x0000030017067812 */ /* 0x001fc800078efcff */
[----:B------:R-:W-:Y:S01]  /*1540*/  SHF.R.U32.HI R6, RZ, 0x2, R6 ;  /* 0x00000002ff067819 */ /* 0x000fe20000011606 */
[----:B-1----:R0:W-:Y:S01]  /*1550*/  @P4 STG.E desc[UR6][R4.64], R22 ;  /* 0x0000001604004986 */ /* 0x0021e2000c101906 */
[----:B------:R-:W-:Y:S01]  /*1560*/  ISETP.LT.AND P4, PT, R16, 0x600, !P0 ;  /* 0x000006001000780c */ /* 0x000fe20004781270 */
[----:B------:R-:W-:-:S04]  /*1570*/  IMAD R16, R35, -0x180, R16 ;  /* 0xfffffe8023107824 */ /* 0x000fc800078e0210 */
[----:B------:R-:W-:-:S04]  /*1580*/  IMAD R16, R16, 0x121, R21 ;  /* 0x0000012110107824 */ /* 0x000fc800078e0215 */
[----:B------:R-:W-:Y:S01]  /*1590*/  IMAD R7, R35, 0x36300, R16 ;  /* 0x0003630023077824 */ /* 0x000fe200078e0210 */
        /* <DEDUP_REMOVED lines=34> */
[----:B------:R-:W-:-:S05]  /*17c0*/  IMAD.IADD R12, R20, 0x1, R29 ;  /* 0x00000001140c7824 */ /* 0x000fca00078e021d */
[----:B------:R1:W2:Y:S01]  /*17d0*/  LDS R33, [R12+0x1800] ;  /* 0x001800000c217984 */ /* 0x0002a20000000800 */
[C---:B------:R-:W-:Y:S02]  /*17e0*/  LOP3.LUT R4, R23.reuse, 0x700, RZ, 0xfc, !PT ;  /* 0x0000070017047812 */ /* 0x040fe400078efcff */
[----:B0-----:R-:W-:Y:S02]  /*17f0*/  LOP3.LUT R6, R23, 0x800, RZ, 0xfc, !PT ;  /* 0x0000080017067812 */ /* 0x001fe400078efcff */
[----:B------:R-:W-:Y:S02]  /*1800*/  SHF.R.U32.HI R4, RZ, 0x2, R4 ;  /* 0x00000002ff047819 */ /* 0x000fe40000011604 */
[----:B------:R-:W-:Y:S02]  /*1810*/  SHF.R.U32.HI R6, RZ, 0x2, R6 ;  /* 0x00000002ff067819 */ /* 0x000fe40000011606 */
[----:B------:R-:W-:Y:S02]  /*1820*/  LOP3.LUT R7, R4, 0x1fc, RZ, 0xc0, !PT ;  /* 0x000001fc04077812 */ /* 0x000fe400078ec0ff */
[----:B------:R-:W-:-:S03]  /*1830*/  LOP3.LUT R31, R6, 0x23c, RZ, 0xc0, !PT ;  /* 0x0000023c061f7812 */ /* 0x000fc600078ec0ff */
[C---:B------:R-:W-:Y:S02]  /*1840*/  IMAD.IADD R7, R20.reuse, 0x1, R7 ;  /* 0x0000000114077824 */ /* 0x040fe400078e0207 */
[----:B------:R-:W-:Y:S01]  /*1850*/  IMAD.IADD R31, R20, 0x1, R31 ;  /* 0x00000001141f7824 */ /* 0x000fe200078e021f */
[----:B------:R-:W-:Y:S02]  /*1860*/  LOP3.LUT R6, R23, 0x900, RZ, 0xfc, !PT ;  /* 0x0000090017067812 */ /* 0x000fe400078efcff */
[----:B------:R0:W3:Y:S01]  /*1870*/  LDS R29, [R7+0x1c00] ;  /* 0x001c0000071d7984 */ /* 0x0000e20000000800 */
[----:B------:R-:W-:-:S03]  /*1880*/  IMAD.WIDE R4, R5, 0x4, R2 ;  /* 0x0000000405047825 */ /* 0x000fc600078e0202 */
[----:B------:R-:W4:Y:S01]  /*1890*/  LDS R31, [R31+0x2000] ;  /* 0x002000001f1f7984 */ /* 0x000f220000000800 */
[C---:B-1----:R-:W-:Y:S02]  /*18a0*/  LOP3.LUT R12, R23.reuse, 0xa00, RZ, 0xfc, !PT ;  /* 0x00000a00170c7812 */ /* 0x042fe400078efcff */
[----:B------:R-:W-:Y:S02]  /*18b0*/  SHF.R.U32.HI R6, RZ, 0x2, R6 ;  /* 0x00000002ff067819 */ /* 0x000fe40000011606 */
[C---:B------:R-:W-:Y:S02]  /*18c0*/  LOP3.LUT R14, R23.reuse, 0xb00, RZ, 0xfc, !PT ;  /* 0x00000b00170e7812 */ /* 0x040fe400078efcff */
[C---:B------:R-:W-:Y:S02]  /*18d0*/  LOP3.LUT R16, R23.reuse, 0xc00, RZ, 0xfc, !PT ;  /* 0x00000c0017107812 */ /* 0x040fe400078efcff */
[----:B------:R-:W-:Y:S02]  /*18e0*/  LOP3.LUT R18, R23, 0xd00, RZ, 0xfc, !PT ;  /* 0x00000d0017127812 */ /* 0x000fe400078efcff */
[----:B------:R-:W-:-:S02]  /*18f0*/  SHF.R.U32.HI R12, RZ, 0x2, R12 ;  /* 0x00000002ff0c7819 */ /* 0x000fc4000001160c */
[----:B------:R-:W-:Y:S01]  /*1900*/  SHF.R.U32.HI R14, RZ, 0x2, R14 ;  /* 0x00000002ff0e7819 */ /* 0x000fe2000001160e */
[----:B--2---:R1:W-:Y:S01]  /*1910*/  @P4 STG.E desc[UR6][R4.64], R33 ;  /* 0x0000002104004986 */ /* 0x0043e2000c101906 */
[----:B------:R-:W-:Y:S02]  /*1920*/  SHF.R.U32.HI R16, RZ, 0x2, R16 ;  /* 0x00000002ff107819 */ /* 0x000fe40000011610 */
[----:B------:R-:W-:Y:S02]  /*1930*/  SHF.R.U32.HI R18, RZ, 0x2, R18 ;  /* 0x00000002ff127819 */ /* 0x000fe40000011612 */
[----:B0-----:R-:W-:Y:S02]  /*1940*/  LOP3.LUT R7, R12, 0x2bc, RZ, 0xc0, !PT ;  /* 0x000002bc0c077812 */ /* 0x001fe400078ec0ff */
[----:B-1----:R-:W-:Y:S02]  /*1950*/  LOP3.LUT R4, R23, 0xe00, RZ, 0xfc, !PT ;  /* 0x00000e0017047812 */ /* 0x002fe400078efcff */
[----:B------:R-:W-:-:S02]  /*1960*/  LOP3.LUT R5, R6, 0x27c, RZ, 0xc0, !PT ;  /* 0x0000027c06057812 */ /* 0x000fc400078ec0ff */
[----:B------:R-:W-:Y:S02]  /*1970*/  SHF.R.U32.HI R4, RZ, 0x2, R4 ;  /* 0x00000002ff047819 */ /* 0x000fe40000011604 */
[----:B------:R-:W-:Y:S01]  /*1980*/  LOP3.LUT R33, R14, 0x2fc, RZ, 0xc0, !PT ;  /* 0x000002fc0e217812 */ /* 0x000fe200078ec0ff */
[----:B------:R-:W-:Y:S01]  /*1990*/  IMAD.IADD R26, R20, 0x1, R5 ;  /* 0x00000001141a7824 */ /* 0x000fe200078e0205 */
[----:B------:R-:W-:Y:S02]  /*19a0*/  LOP3.LUT R5, R16, 0x33c, RZ, 0xc0, !PT ;  /* 0x0000033c10057812 */ /* 0x000fe400078ec0ff */
[----:B------:R-:W-:Y:S01]  /*19b0*/  LOP3.LUT R35, R18, 0x37c, RZ, 0xc0, !PT ;  /* 0x0000037c12237812 */ /* 0x000fe200078ec0ff */
[----:B------:R-:W-:Y:S01]  /*19c0*/  IMAD.IADD R22, R20, 0x1, R7 ;  /* 0x0000000114167824 */ /* 0x000fe200078e0207 */
[----:B------:R-:W-:Y:S01]  /*19d0*/  LOP3.LUT R37, R4, 0x3bc, RZ, 0xc0, !PT ;  /* 0x000003bc04257812 */ /* 0x000fe200078ec0ff */
[C---:B------:R-:W-:Y:S01]  /*19e0*/  IMAD.IADD R18, R20.reuse, 0x1, R33 ;  /* 0x0000000114127824 */ /* 0x040fe200078e0221 */
[----:B------:R-:W0:Y:S01]  /*19f0*/  LDS R26, [R26+0x2400] ;  /* 0x002400001a1a7984 */ /* 0x000e220000000800 */
[----:B------:R-:W-:-:S02]  /*1a00*/  IMAD.IADD R16, R20, 0x1, R5 ;  /* 0x0000000114107824 */ /* 0x000fc400078e0205 */
[C---:B------:R-:W-:Y:S01]  /*1a10*/  IMAD.IADD R14, R20.reuse, 0x1, R35 ;  /* 0x00000001140e7824 */ /* 0x040fe200078e0223 */
[----:B------:R-:W1:Y:S01]  /*1a20*/  LDS R22, [R22+0x2800] ;  /* 0x0028000016167984 */ /* 0x000e620000000800 */
[----:B------:R-:W-:-:S03]  /*1a30*/  IMAD.IADD R12, R20, 0x1, R37 ;  /* 0x00000001140c7824 */ /* 0x000fc600078e0225 */
[----:B------:R-:W2:Y:S04]  /*1a40*/  LDS R18, [R18+0x2c00] ;  /* 0x002c000012127984 */ /* 0x000ea80000000800 */
[----:B------:R-:W5:Y:S04]  /*1a50*/  LDS R16, [R16+0x3000] ;  /* 0x0030000010107984 */ /* 0x000f680000000800 */
[----:B------:R-:W0:Y:S04]  /*1a60*/  LDS R14, [R14+0x3400] ;  /* 0x003400000e0e7984 */ /* 0x000e280000000800 */
[----:B------:R-:W1:Y:S01]  /*1a70*/  LDS R12, [R12+0x3800] ;  /* 0x003800000c0c7984 */ /* 0x000e620000000800 */
[----:B------:R-:W-:-:S04]  /*1a80*/  IMAD.WIDE R4, R25, 0x4, R2 ;  /* 0x0000000419047825 */ /* 0x000fc800078e0202 */
[----:B------:R-:W-:Y:S01]  /*1a90*/  IMAD.WIDE R6, R15, 0x4, R2 ;  /* 0x000000040f067825 */ /* 0x000fe200078e0202 */
[----:B---3--:R3:W-:Y:S04]  /*1aa0*/  @P3 STG.E desc[UR6][R4.64], R29 ;  /* 0x0000001d04003986 */ /* 0x0087e8000c101906 */
[----:B----4-:R4:W-:Y:S01]  /*1ab0*/  @P2 STG.E desc[UR6][R6.64], R31 ;  /* 0x0000001f06002986 */ /* 0x0109e2000c101906 */
[----:B------:R-:W-:Y:S01]  /*1ac0*/  ISETP.LT.AND P2, PT, R0, 0x600, !P0 ;  /* 0x000006000000780c */ /* 0x000fe20004741270 */
[----:B------:R-:W-:Y:S01]  /*1ad0*/  IMAD R0, R17, -0x180, R0 ;  /* 0xfffffe8011007824 */ /* 0x000fe200078e0200 */
[----:B------:R-:W-:Y:S01]  /*1ae0*/  ISETP.LT.AND P4, PT, R10, 0x600, !P0 ;  /* 0x000006000a00780c */ /* 0x000fe20004781270 */
[----:B------:R-:W-:Y:S01]  /*1af0*/  IMAD R10, R27, -0x180, R10 ;  /* 0xfffffe801b0a7824 */ /* 0x000fe200078e020a */
[----:B------:R-:W-:Y:S01]  /*1b00*/  ISETP.LT.AND P3, PT, R8, 0x600, !P0 ;  /* 0x000006000800780c */ /* 0x000fe20004761270 */
[----:B------:R-:W-:-:S02]  /*1b10*/  IMAD R0, R0, 0x121, R21 ;  /* 0x0000012100007824 */ /* 0x000fc400078e0215 */
[----:B------:R-:W-:Y:S02]  /*1b20*/  IMAD R8, R19, -0x180, R8 ;  /* 0xfffffe8013087824 */ /* 0x000fe400078e0208 */
[--C-:B------:R-:W-:Y:S02]  /*1b30*/  IMAD R10, R10, 0x121, R21.reuse ;  /* 0x000001210a0a7824 */ /* 0x100fe400078e0215 */
[----:B---3--:R-:W-:Y:S01]  /*1b40*/  IMAD R29, R17, 0x36300, R0 ;  /* 0x00036300111d7824 */ /* 0x008fe200078e0200 */
[----:B------:R-:W-:Y:S01]  /*1b50*/  LOP3.LUT R0, R24, 0xf0, RZ, 0xfc, !PT ;  /* 0x000000f018007812 */ /* 0x000fe200078efcff */
[----:B------:R-:W-:Y:S02]  /*1b60*/  IMAD R8, R8, 0x121, R21 ;  /* 0x0000012108087824 */ /* 0x000fe400078e0215 */
[----:B----4-:R-:W-:Y:S01]  /*1b70*/  IMAD R7, R27, 0x36300, R10 ;  /* 0x000363001b077824 */ /* 0x010fe200078e020a */
[----:B------:R-:W-:Y:S01]  /*1b80*/  ISETP.LT.AND P0, PT, R0, 0x600, !P0 ;  /* 0x000006000000780c */ /* 0x000fe20004701270 */
[----:B------:R-:W-:Y:S01]  /*1b90*/  IMAD R25, R19, 0x36300, R8 ;  /* 0x0003630013197824 */ /* 0x000fe200078e0208 */
[----:B------:R-:W-:Y:S01]  /*1ba0*/  LOP3.LUT R23, R23, 0xf00, RZ, 0xfc, !PT ;  /* 0x00000f0017177812 */ /* 0x000fe200078efcff */
[----:B------:R-:W-:-:S04]  /*1bb0*/  IMAD.WIDE R4, R13, 0x4, R2 ;  /* 0x000000040d047825 */ /* 0x000fc800078e0202 */
[----:B------:R-:W-:Y:S01]  /*1bc0*/  IMAD.WIDE R6, R7, 0x4, R2 ;  /* 0x0000000407067825 */ /* 0x000fe200078e0202 */
[----:B------:R-:W-:-:S03]  /*1bd0*/  SHF.R.U32.HI R23, RZ, 0x2, R23 ;  /* 0x00000002ff177819 */ /* 0x000fc60000011617 */
[--C-:B------:R-:W-:Y:S01]  /*1be0*/  IMAD.WIDE R24, R25, 0x4, R2.reuse ;  /* 0x0000000419187825 */ /* 0x100fe200078e0202 */
[----:B0-----:R0:W-:Y:S03]  /*1bf0*/  @P1 STG.E desc[UR6][R4.64], R26 ;  /* 0x0000001a04001986 */ /* 0x0011e6000c101906 */
[--C-:B------:R-:W-:Y:S01]  /*1c00*/  IMAD.WIDE R28, R29, 0x4, R2.reuse ;  /* 0x000000041d1c7825 */ /* 0x100fe200078e0202 */
[----:B-1----:R0:W-:Y:S03]  /*1c10*/  @P4 STG.E desc[UR6][R6.64], R22 ;  /* 0x0000001606004986 */ /* 0x0021e6000c101906 */
[--C-:B------:R-:W-:Y:S01]  /*1c20*/  IMAD.WIDE R10, R11, 0x4, R2.reuse ;  /* 0x000000040b0a7825 */ /* 0x100fe200078e0202 */
[----:B--2---:R0:W-:Y:S03]  /*1c30*/  @P3 STG.E desc[UR6][R24.64], R18 ;  /* 0x0000001218003986 */ /* 0x0041e6000c101906 */
[----:B------:R-:W-:Y:S01]  /*1c40*/  IMAD.WIDE R8, R9, 0x4, R2 ;  /* 0x0000000409087825 */ /* 0x000fe200078e0202 */
[----:B------:R-:W-:Y:S01]  /*1c50*/  LOP3.LUT R23, R23, 0x3fc, RZ, 0xc0, !PT ;  /* 0x000003fc17177812 */ /* 0x000fe200078ec0ff */
[----:B-----5:R0:W-:Y:S04]  /*1c60*/  @P2 STG.E desc[UR6][R28.64], R16 ;  /* 0x000000101c002986 */ /* 0x0201e8000c101906 */
[----:B------:R0:W-:Y:S01]  /*1c70*/  @P5 STG.E desc[UR6][R10.64], R14 ;  /* 0x0000000e0a005986 */ /* 0x0001e2000c101906 */
[----:B------:R-:W-:-:S03]  /*1c80*/  IMAD.IADD R20, R20, 0x1, R23 ;  /* 0x0000000114147824 */ /* 0x000fc600078e0217 */
[----:B------:R0:W-:Y:S02]  /*1c90*/  @P6 STG.E desc[UR6][R8.64], R12 ;  /* 0x0000000c08006986 */ /* 0x0001e4000c101906 */
[----:B0-----:R-:W-:Y:S05]  /*1ca0*/  @!P0 EXIT ;  /* 0x000000000000894d */ /* 0x001fea0003800000 */
[----:B0-----:R-:W0:Y:S01]  /*1cb0*/  LDS R7, [R20+0x3c00] ;  /* 0x003c000014077984 */ /* 0x001e220000000800 */
[----:B------:R-:W-:-:S05]  /*1cc0*/  IMAD.HI R4, R0, 0x2aaaaaab, RZ ;  /* 0x2aaaaaab00047827 */ /* 0x000fca00078e02ff */
[----:B------:R-:W-:-:S04]  /*1cd0*/  SHF.R.U32.HI R5, RZ, 0x1f, R4 ;  /* 0x0000001fff057819 */ /* 0x000fc80000011604 */
[----:B------:R-:W-:-:S05]  /*1ce0*/  LEA.HI.SX32 R5, R4, R5, 0x1a ;  /* 0x0000000504057211 */ /* 0x000fca00078fd2ff */
[----:B------:R-:W-:-:S04]  /*1cf0*/  IMAD R0, R5, -0x180, R0 ;  /* 0xfffffe8005007824 */ /* 0x000fc800078e0200 */
[----:B------:R-:W-:-:S04]  /*1d00*/  IMAD R0, R0, 0x121, R21 ;  /* 0x0000012100007824 */ /* 0x000fc800078e0215 */
[----:B------:R-:W-:-:S04]  /*1d10*/  IMAD R5, R5, 0x36300, R0 ;  /* 0x0003630005057824 */ /* 0x000fc800078e0200 */
[----:B------:R-:W-:-:S05]  /*1d20*/  IMAD.WIDE R2, R5, 0x4, R2 ;  /* 0x0000000405027825 */ /* 0x000fca00078e0202 */
[----:B0-----:R-:W-:Y:S01]  /*1d30*/  STG.E desc[UR6][R2.64], R7 ;  /* 0x0000000702007986 */ /* 0x001fe2000c101906 */
[----:B------:R-:W-:Y:S05]  /*1d40*/  EXIT ;  /* 0x000000000000794d */ /* 0x000fea0003800000 */
.L_x_0:
[----:B------:R-:W-:-:S00]  /*1d50*/  BRA `(.L_x_0) ;  /* 0xfffffffc00fc7947 */ /* 0x000fc0000383ffff */
[----:B------:R-:W-:-:S00]  /*1d60*/  NOP ;  /* 0x0000000000007918 */ /* 0x000fc00000000000 */
        /* <DEDUP_REMOVED lines=9> */
.L_x_1:


//--------------------- .nv.global.init           --------------------------
	.section	.nv.global.init,"aw",@progbits
.nv.global.init:
	.type		_$_str,@object
	.size		_$_str,(_$_str_$_2 - _$_str)
_$_str:
        /*0000*/ 	.byte	0x5f, 0x5f, 0x43, 0x55, 0x44, 0x41, 0x5f, 0x46, 0x54, 0x5a, 0x00
	.type		_$_str_$_2,@object
	.size		_$_str_$_2,(.L_1 - _$_str_$_2)
_$_str_$_2:
        /*000b*/ 	.byte	0x5f, 0x5f, 0x43, 0x55, 0x44, 0x41, 0x5f, 0x50, 0x52, 0x45, 0x43, 0x5f, 0x53, 0x51, 0x52, 0x54
        /*001b*/ 	.byte	0x00
.L_1:


//--------------------- .nv.shared.triton_poi_fused__native_batch_norm_legit_no_training_relu_26 --------------------------
	.section	.nv.shared.triton_poi_fused__native_batch_norm_legit_no_training_relu_26,"aw",@nobits
	.sectionflags	@""
	.align	16
	.zero		1024


//--------------------- .nv.constant0.triton_poi_fused__native_batch_norm_legit_no_training_relu_26 --------------------------
	.section	.nv.constant0.triton_poi_fused__native_batch_norm_legit_no_training_relu_26,"a",@progbits
	.sectionflags	@""
	.align	4
.nv.constant0.triton_poi_fused__native_batch_norm_legit_no_training_relu_26:
	.zero		584
